//
// Generated by NVIDIA NVVM Compiler
//
// Compiler Build ID: CL-36424714
// Cuda compilation tools, release 13.0, V13.0.88
// Based on NVVM 20.0.0
//

.version 9.0
.target sm_100
.address_size 64

	// .globl	_Z16vectorNormKernelPfPKfi
// _ZZ16vectorNormKernelPfPKfiE11shared_data has been demoted
// _ZZ16dotProductKernelPfPKfS1_iE11shared_data has been demoted

.visible .entry _Z16vectorNormKernelPfPKfi(
	.param .u64 .ptr .align 1 _Z16vectorNormKernelPfPKfi_param_0,
	.param .u64 .ptr .align 1 _Z16vectorNormKernelPfPKfi_param_1,
	.param .u32 _Z16vectorNormKernelPfPKfi_param_2
)
{
	.reg .pred 	%p<6>;
	.reg .b32 	%r<14>;
	.reg .b32 	%f<10>;
	.reg .b64 	%rd<9>;
	// demoted variable
	.shared .align 4 .b8 _ZZ16vectorNormKernelPfPKfiE11shared_data[128];
	ld.param.u64 	%rd1, [_Z16vectorNormKernelPfPKfi_param_0];
	ld.param.u64 	%rd2, [_Z16vectorNormKernelPfPKfi_param_1];
	ld.param.u32 	%r8, [_Z16vectorNormKernelPfPKfi_param_2];
	mov.u32 	%r1, %tid.x;
	mov.u32 	%r2, %ctaid.x;
	mov.u32 	%r13, %ntid.x;
	mad.lo.s32 	%r4, %r2, %r13, %r1;
	setp.ge.s32 	%p1, %r4, %r8;
	mov.f32 	%f9, 0f00000000;
	@%p1 bra 	$L__BB0_2;
	cvta.to.global.u64 	%rd3, %rd2;
	mul.wide.s32 	%rd4, %r4, 4;
	add.s64 	%rd5, %rd3, %rd4;
	ld.global.f32 	%f4, [%rd5];
	mul.f32 	%f9, %f4, %f4;
$L__BB0_2:
	shl.b32 	%r9, %r1, 2;
	mov.u32 	%r10, _ZZ16vectorNormKernelPfPKfiE11shared_data;
	add.s32 	%r5, %r10, %r9;
	st.shared.f32 	[%r5], %f9;
	bar.sync 	0;
	setp.lt.u32 	%p2, %r13, 2;
	@%p2 bra 	$L__BB0_6;
$L__BB0_3:
	shr.u32 	%r7, %r13, 1;
	setp.ge.u32 	%p3, %r1, %r7;
	@%p3 bra 	$L__BB0_5;
	shl.b32 	%r11, %r7, 2;
	add.s32 	%r12, %r5, %r11;
	ld.shared.f32 	%f5, [%r12];
	ld.shared.f32 	%f6, [%r5];
	add.f32 	%f7, %f5, %f6;
	st.shared.f32 	[%r5], %f7;
$L__BB0_5:
	bar.sync 	0;
	setp.gt.u32 	%p4, %r13, 3;
	mov.u32 	%r13, %r7;
	@%p4 bra 	$L__BB0_3;
$L__BB0_6:
	setp.ne.s32 	%p5, %r1, 0;
	@%p5 bra 	$L__BB0_8;
	ld.shared.f32 	%f8, [_ZZ16vectorNormKernelPfPKfiE11shared_data];
	cvta.to.global.u64 	%rd6, %rd1;
	mul.wide.u32 	%rd7, %r2, 4;
	add.s64 	%rd8, %rd6, %rd7;
	st.global.f32 	[%rd8], %f8;
$L__BB0_8:
	ret;

}
	// .globl	_Z16dotProductKernelPfPKfS1_i
.visible .entry _Z16dotProductKernelPfPKfS1_i(
	.param .u64 .ptr .align 1 _Z16dotProductKernelPfPKfS1_i_param_0,
	.param .u64 .ptr .align 1 _Z16dotProductKernelPfPKfS1_i_param_1,
	.param .u64 .ptr .align 1 _Z16dotProductKernelPfPKfS1_i_param_2,
	.param .u32 _Z16dotProductKernelPfPKfS1_i_param_3
)
{
	.reg .pred 	%p<6>;
	.reg .b32 	%r<14>;
	.reg .b32 	%f<11>;
	.reg .b64 	%rd<12>;
	// demoted variable
	.shared .align 4 .b8 _ZZ16dotProductKernelPfPKfS1_iE11shared_data[128];
	ld.param.u64 	%rd1, [_Z16dotProductKernelPfPKfS1_i_param_0];
	ld.param.u64 	%rd2, [_Z16dotProductKernelPfPKfS1_i_param_1];
	ld.param.u64 	%rd3, [_Z16dotProductKernelPfPKfS1_i_param_2];
	ld.param.u32 	%r8, [_Z16dotProductKernelPfPKfS1_i_param_3];
	mov.u32 	%r1, %tid.x;
	mov.u32 	%r2, %ctaid.x;
	mov.u32 	%r13, %ntid.x;
	mad.lo.s32 	%r4, %r2, %r13, %r1;
	setp.ge.s32 	%p1, %r4, %r8;
	mov.f32 	%f10, 0f00000000;
	@%p1 bra 	$L__BB1_2;
	cvta.to.global.u64 	%rd4, %rd2;
	cvta.to.global.u64 	%rd5, %rd3;
	mul.wide.s32 	%rd6, %r4, 4;
	add.s64 	%rd7, %rd4, %rd6;
	ld.global.f32 	%f4, [%rd7];
	add.s64 	%rd8, %rd5, %rd6;
	ld.global.f32 	%f5, [%rd8];
	mul.f32 	%f10, %f4, %f5;
$L__BB1_2:
	shl.b32 	%r9, %r1, 2;
	mov.u32 	%r10, _ZZ16dotProductKernelPfPKfS1_iE11shared_data;
	add.s32 	%r5, %r10, %r9;
	st.shared.f32 	[%r5], %f10;
	bar.sync 	0;
	setp.lt.u32 	%p2, %r13, 2;
	@%p2 bra 	$L__BB1_6;
$L__BB1_3:
	shr.u32 	%r7, %r13, 1;
	setp.ge.u32 	%p3, %r1, %r7;
	@%p3 bra 	$L__BB1_5;
	shl.b32 	%r11, %r7, 2;
	add.s32 	%r12, %r5, %r11;
	ld.shared.f32 	%f6, [%r12];
	ld.shared.f32 	%f7, [%r5];
	add.f32 	%f8, %f6, %f7;
	st.shared.f32 	[%r5], %f8;
$L__BB1_5:
	bar.sync 	0;
	setp.gt.u32 	%p4, %r13, 3;
	mov.u32 	%r13, %r7;
	@%p4 bra 	$L__BB1_3;
$L__BB1_6:
	setp.ne.s32 	%p5, %r1, 0;
	@%p5 bra 	$L__BB1_8;
	ld.shared.f32 	%f9, [_ZZ16dotProductKernelPfPKfS1_iE11shared_data];
	cvta.to.global.u64 	%rd9, %rd1;
	mul.wide.u32 	%rd10, %r2, 4;
	add.s64 	%rd11, %rd9, %rd10;
	st.global.f32 	[%rd11], %f9;
$L__BB1_8:
	ret;

}


// ===== COMPILED SASS (sm_100) =====

	.target	sm_100

	.elftype	@"ET_EXEC"


//--------------------- .note.nv.tkinfo           --------------------------
	.section	.note.nv.tkinfo,"",@"SHT_NOTE"
	.sectionflags	@"SHF_NOTE_NV_TKINFO"
	.tkinfo
        /*0018*/ 	.word	0x00000002
        /*0030*/ 	.string	""
        /*0030*/ 	.string	"ptxas"
        /*0030*/ 	.string	"Cuda compilation tools, release 13.0, V13.0.88"
        /*0030*/ 	.string	"Build cuda_13.0.r13.0/compiler.36424714_0"
        /*0030*/ 	.string	"-arch sm_100 -m 64 "



//--------------------- .note.nv.cuinfo           --------------------------
	.section	.note.nv.cuinfo,"",@"SHT_NOTE"
	.sectionflags	@"SHF_NOTE_NV_CUINFO"
        /*0018*/ 	.short	0x0002
        /*001a*/ 	.short	0x0064
        /*001c*/ 	.short	0x0082
	.zero		2


//--------------------- .nv.info                  --------------------------
	.section	.nv.info,"",@"SHT_CUDA_INFO"
	.align	4


	//----- nvinfo : EIATTR_REGCOUNT
	.align		4
        /*0000*/ 	.byte	0x04, 0x2f
        /*0002*/ 	.short	(.L_1 - .L_0)
	.align		4
.L_0:
        /*0004*/ 	.word	index@(_Z16vectorNormKernelPfPKfi)
        /*0008*/ 	.word	0x0000000b


	//----- nvinfo : EIATTR_FRAME_SIZE
	.align		4
.L_1:
        /*000c*/ 	.byte	0x04, 0x11
        /*000e*/ 	.short	(.L_3 - .L_2)
	.align		4
.L_2:
        /*0010*/ 	.word	index@(_Z16vectorNormKernelPfPKfi)
        /*0014*/ 	.word	0x00000000


	//----- nvinfo : EIATTR_REGCOUNT
	.align		4
.L_3:
        /*0018*/ 	.byte	0x04, 0x2f
        /*001a*/ 	.short	(.L_5 - .L_4)
	.align		4
.L_4:
        /*001c*/ 	.word	index@(_Z16dotProductKernelPfPKfS1_i)
        /*0020*/ 	.word	0x0000000c


	//----- nvinfo : EIATTR_FRAME_SIZE
	.align		4
.L_5:
        /*0024*/ 	.byte	0x04, 0x11
        /*0026*/ 	.short	(.L_7 - .L_6)
	.align		4
.L_6:
        /*0028*/ 	.word	index@(_Z16dotProductKernelPfPKfS1_i)
        /*002c*/ 	.word	0x00000000


	//----- nvinfo : EIATTR_MIN_STACK_SIZE
	.align		4
.L_7:
        /*0030*/ 	.byte	0x04, 0x12
        /*0032*/ 	.short	(.L_9 - .L_8)
	.align		4
.L_8:
        /*0034*/ 	.word	index@(_Z16dotProductKernelPfPKfS1_i)
        /*0038*/ 	.word	0x00000000


	//----- nvinfo : EIATTR_MIN_STACK_SIZE
	.align		4
.L_9:
        /*003c*/ 	.byte	0x04, 0x12
        /*003e*/ 	.short	(.L_11 - .L_10)
	.align		4
.L_10:
        /*0040*/ 	.word	index@(_Z16vectorNormKernelPfPKfi)
        /*0044*/ 	.word	0x00000000
.L_11:


//--------------------- .nv.compat                --------------------------
	.section	.nv.compat,"",@"SHT_CUDA_COMPAT_INFO"
	.align	4
        /*0000*/ 	.byte	0x02, 0x09, 0x00, 0x00, 0x02, 0x02, 0x01, 0x00, 0x02, 0x05, 0x05, 0x00, 0x03, 0x07, 0x01, 0x01
        /*0010*/ 	.byte	0x02, 0x03, 0x00, 0x00, 0x02, 0x06, 0x01, 0x00, 0x04, 0x0b, 0x08, 0x00, 0x09, 0x00, 0x00, 0x00
        /*0020*/ 	.byte	0x00, 0x00, 0x00, 0x00


//--------------------- .nv.info._Z16dotProductKernelPfPKfS1_i --------------------------
	.section	.nv.info._Z16dotProductKernelPfPKfS1_i,"",@"SHT_CUDA_INFO"
	.sectionflags	@""
	.align	4


	//----- nvinfo : EIATTR_CUDA_API_VERSION
	.align		4
        /*0000*/ 	.byte	0x04, 0x37
        /*0002*/ 	.short	(.L_13 - .L_12)
.L_12:
        /*0004*/ 	.word	0x00000082


	//----- nvinfo : EIATTR_KPARAM_INFO
	.align		4
.L_13:
        /*0008*/ 	.byte	0x04, 0x17
        /*000a*/ 	.short	(.L_15 - .L_14)
.L_14:
        /*000c*/ 	.word	0x00000000
        /*0010*/ 	.short	0x0003
        /*0012*/ 	.short	0x0018
        /*0014*/ 	.byte	0x00, 0xf0, 0x11, 0x00


	//----- nvinfo : EIATTR_KPARAM_INFO
	.align		4
.L_15:
        /*0018*/ 	.byte	0x04, 0x17
        /*001a*/ 	.short	(.L_17 - .L_16)
.L_16:
        /*001c*/ 	.word	0x00000000
        /*0020*/ 	.short	0x0002
        /*0022*/ 	.short	0x0010
        /*0024*/ 	.byte	0x00, 0xf5, 0x21, 0x00


	//----- nvinfo : EIATTR_KPARAM_INFO
	.align		4
.L_17:
        /*0028*/ 	.byte	0x04, 0x17
        /*002a*/ 	.short	(.L_19 - .L_18)
.L_18:
        /*002c*/ 	.word	0x00000000
        /*0030*/ 	.short	0x0001
        /*0032*/ 	.short	0x0008
        /*0034*/ 	.byte	0x00, 0xf5, 0x21, 0x00


	//----- nvinfo : EIATTR_KPARAM_INFO
	.align		4
.L_19:
        /*0038*/ 	.byte	0x04, 0x17
        /*003a*/ 	.short	(.L_21 - .L_20)
.L_20:
        /*003c*/ 	.word	0x00000000
        /*0040*/ 	.short	0x0000
        /*0042*/ 	.short	0x0000
        /*0044*/ 	.byte	0x00, 0xf5, 0x21, 0x00


	//----- nvinfo : EIATTR_SPARSE_MMA_MASK
	.align		4
.L_21:
        /*0048*/ 	.byte	0x03, 0x50
        /*004a*/ 	.short	0x0000


	//----- nvinfo : EIATTR_MAXREG_COUNT
	.align		4
        /*004c*/ 	.byte	0x03, 0x1b
        /*004e*/ 	.short	0x00ff


	//----- nvinfo : EIATTR_NUM_BARRIERS
	.align		4
        /*0050*/ 	.byte	0x02, 0x4c
        /*0052*/ 	.byte	0x01
	.zero		1


	//----- nvinfo : EIATTR_MERCURY_ISA_VERSION
	.align		4
        /*0054*/ 	.byte	0x03, 0x5f
        /*0056*/ 	.short	0x0101


	//----- nvinfo : EIATTR_VRC_CTA_INIT_COUNT
	.align		4
        /*0058*/ 	.byte	0x02, 0x4a
	.zero		1
	.zero		1


	//----- nvinfo : EIATTR_EXIT_INSTR_OFFSETS
	.align		4
        /*005c*/ 	.byte	0x04, 0x1c
        /*005e*/ 	.short	(.L_23 - .L_22)


	//   ....[0]....
.L_22:
        /*0060*/ 	.word	0x00000250


	//   ....[1]....
        /*0064*/ 	.word	0x000002d0


	//----- nvinfo : EIATTR_CBANK_PARAM_SIZE
	.align		4
.L_23:
        /*0068*/ 	.byte	0x03, 0x19
        /*006a*/ 	.short	0x001c


	//----- nvinfo : EIATTR_PARAM_CBANK
	.align		4
        /*006c*/ 	.byte	0x04, 0x0a
        /*006e*/ 	.short	(.L_25 - .L_24)
	.align		4
.L_24:
        /*0070*/ 	.word	index@(.nv.constant0._Z16dotProductKernelPfPKfS1_i)
        /*0074*/ 	.short	0x0380
        /*0076*/ 	.short	0x001c


	//----- nvinfo : EIATTR_SW_WAR
	.align		4
.L_25:
        /*0078*/ 	.byte	0x04, 0x36
        /*007a*/ 	.short	(.L_27 - .L_26)
.L_26:
        /*007c*/ 	.word	0x00000008
.L_27:


//--------------------- .nv.info._Z16vectorNormKernelPfPKfi --------------------------
	.section	.nv.info._Z16vectorNormKernelPfPKfi,"",@"SHT_CUDA_INFO"
	.sectionflags	@""
	.align	4


	//----- nvinfo : EIATTR_CUDA_API_VERSION
	.align		4
        /*0000*/ 	.byte	0x04, 0x37
        /*0002*/ 	.short	(.L_29 - .L_28)
.L_28:
        /*0004*/ 	.word	0x00000082


	//----- nvinfo : EIATTR_KPARAM_INFO
	.align		4
.L_29:
        /*0008*/ 	.byte	0x04, 0x17
        /*000a*/ 	.short	(.L_31 - .L_30)
.L_30:
        /*000c*/ 	.word	0x00000000
        /*0010*/ 	.short	0x0002
        /*0012*/ 	.short	0x0010
        /*0014*/ 	.byte	0x00, 0xf0, 0x11, 0x00


	//----- nvinfo : EIATTR_KPARAM_INFO
	.align		4
.L_31:
        /*0018*/ 	.byte	0x04, 0x17
        /*001a*/ 	.short	(.L_33 - .L_32)
.L_32:
        /*001c*/ 	.word	0x00000000
        /*0020*/ 	.short	0x0001
        /*0022*/ 	.short	0x0008
        /*0024*/ 	.byte	0x00, 0xf5, 0x21, 0x00


	//----- nvinfo : EIATTR_KPARAM_INFO
	.align		4
.L_33:
        /*0028*/ 	.byte	0x04, 0x17
        /*002a*/ 	.short	(.L_35 - .L_34)
.L_34:
        /*002c*/ 	.word	0x00000000
        /*0030*/ 	.short	0x0000
        /*0032*/ 	.short	0x0000
        /*0034*/ 	.byte	0x00, 0xf5, 0x21, 0x00


	//----- nvinfo : EIATTR_SPARSE_MMA_MASK
	.align		4
.L_35:
        /*0038*/ 	.byte	0x03, 0x50
        /*003a*/ 	.short	0x0000


	//----- nvinfo : EIATTR_MAXREG_COUNT
	.align		4
        /*003c*/ 	.byte	0x03, 0x1b
        /*003e*/ 	.short	0x00ff


	//----- nvinfo : EIATTR_NUM_BARRIERS
	.align		4
        /*0040*/ 	.byte	0x02, 0x4c
        /*0042*/ 	.byte	0x01
	.zero		1


	//----- nvinfo : EIATTR_MERCURY_ISA_VERSION
	.align		4
        /*0044*/ 	.byte	0x03, 0x5f
        /*0046*/ 	.short	0x0101


	//----- nvinfo : EIATTR_VRC_CTA_INIT_COUNT
	.align		4
        /*0048*/ 	.byte	0x02, 0x4a
	.zero		1
	.zero		1


	//----- nvinfo : EIATTR_EXIT_INSTR_OFFSETS
	.align		4
        /*004c*/ 	.byte	0x04, 0x1c
        /*004e*/ 	.short	(.L_37 - .L_36)


	//   ....[0]....
.L_36:
        /*0050*/ 	.word	0x00000220


	//   ....[1]....
        /*0054*/ 	.word	0x000002a0


	//----- nvinfo : EIATTR_CBANK_PARAM_SIZE
	.align		4
.L_37:
        /*0058*/ 	.byte	0x03, 0x19
        /*005a*/ 	.short	0x0014


	//----- nvinfo : EIATTR_PARAM_CBANK
	.align		4
        /*005c*/ 	.byte	0x04, 0x0a
        /*005e*/ 	.short	(.L_39 - .L_38)
	.align		4
.L_38:
        /*0060*/ 	.word	index@(.nv.constant0._Z16vectorNormKernelPfPKfi)
        /*0064*/ 	.short	0x0380
        /*0066*/ 	.short	0x0014


	//----- nvinfo : EIATTR_SW_WAR
	.align		4
.L_39:
        /*0068*/ 	.byte	0x04, 0x36
        /*006a*/ 	.short	(.L_41 - .L_40)
.L_40:
        /*006c*/ 	.word	0x00000008
.L_41:


//--------------------- .nv.callgraph             --------------------------
	.section	.nv.callgraph,"",@"SHT_CUDA_CALLGRAPH"
	.align	4
	.sectionentsize	8
	.align		4
        /*0000*/ 	.word	0x00000000
	.align		4
        /*0004*/ 	.word	0xffffffff
	.align		4
        /*0008*/ 	.word	0x00000000
	.align		4
        /*000c*/ 	.word	0xfffffffe
	.align		4
        /*0010*/ 	.word	0x00000000
	.align		4
        /*0014*/ 	.word	0xfffffffd
	.align		4
        /*0018*/ 	.word	0x00000000
	.align		4
        /*001c*/ 	.word	0xfffffffc


//--------------------- .text._Z16dotProductKernelPfPKfS1_i --------------------------
	.section	.text._Z16dotProductKernelPfPKfS1_i,"ax",@progbits
	.align	128
        .global         _Z16dotProductKernelPfPKfS1_i
        .type           _Z16dotProductKernelPfPKfS1_i,@function
        .size           _Z16dotProductKernelPfPKfS1_i,(.L_x_6 - _Z16dotProductKernelPfPKfS1_i)
        .other          _Z16dotProductKernelPfPKfS1_i,@"STO_CUDA_ENTRY STV_DEFAULT"
_Z16dotProductKernelPfPKfS1_i:
.text._Z16dotProductKernelPfPKfS1_i:
[----:B------:R-:W-:Y:S01]  /*0000*/  LDC R1, c[0x0][0x37c] ;  /* 0x0000df00ff017b82 */ /* 0x000fe20000000800 */
[----:B------:R-:W0:Y:S01]  /*0010*/  S2R R8, SR_TID.X ;  /* 0x0000000000087919 */ /* 0x000e220000002100 */
[----:B------:R-:W0:Y:S01]  /*0020*/  LDCU UR8, c[0x0][0x360] ;  /* 0x00006c00ff0877ac */ /* 0x000e220008000800 */
[----:B------:R-:W0:Y:S01]  /*0030*/  S2R R9, SR_CTAID.X ;  /* 0x0000000000097919 */ /* 0x000e220000002500 */
[----:B------:R-:W1:Y:S01]  /*0040*/  LDCU UR4, c[0x0][0x398] ;  /* 0x00007300ff0477ac */ /* 0x000e620008000800 */
[----:B------:R-:W2:Y:S01]  /*0050*/  LDCU.64 UR6, c[0x0][0x358] ;  /* 0x00006b00ff0677ac */ /* 0x000ea20008000a00 */
[----:B0-----:R-:W-:-:S05]  /*0060*/  IMAD R7, R9, UR8, R8 ;  /* 0x0000000809077c24 */ /* 0x001fca000f8e0208 */
[----:B-1----:R-:W-:-:S13]  /*0070*/  ISETP.GE.AND P1, PT, R7, UR4, PT ;  /* 0x0000000407007c0c */ /* 0x002fda000bf26270 */
[----:B------:R-:W0:Y:S08]  /*0080*/  @!P1 LDC.64 R2, c[0x0][0x388] ;  /* 0x0000e200ff029b82 */ /* 0x000e300000000a00 */
[----:B------:R-:W1:Y:S01]  /*0090*/  @!P1 LDC.64 R4, c[0x0][0x390] ;  /* 0x0000e400ff049b82 */ /* 0x000e620000000a00 */
[----:B0-----:R-:W-:-:S06]  /*00a0*/  @!P1 IMAD.WIDE R2, R7, 0x4, R2 ;  /* 0x0000000407029825 */ /* 0x001fcc00078e0202 */
[----:B--2---:R-:W2:Y:S01]  /*00b0*/  @!P1 LDG.E R2, desc[UR6][R2.64] ;  /* 0x0000000602029981 */ /* 0x004ea2000c1e1900 */
[----:B-1----:R-:W-:-:S06]  /*00c0*/  @!P1 IMAD.WIDE R4, R7, 0x4, R4 ;  /* 0x0000000407049825 */ /* 0x002fcc00078e0204 */
[----:B------:R-:W2:Y:S01]  /*00d0*/  @!P1 LDG.E R5, desc[UR6][R4.64] ;  /* 0x0000000604059981 */ /* 0x000ea2000c1e1900 */
[----:B------:R-:W0:Y:S01]  /*00e0*/  S2UR UR5, SR_CgaCtaId ;  /* 0x00000000000579c3 */ /* 0x000e220000008800 */
[----:B------:R-:W-:Y:S01]  /*00f0*/  IMAD.U32 R0, RZ, RZ, UR8 ;  /* 0x00000008ff007e24 */ /* 0x000fe2000f8e00ff */
[----:B------:R-:W-:-:S04]  /*0100*/  UMOV UR4, 0x400 ;  /* 0x0000040000047882 */ /* 0x000fc80000000000 */
[----:B------:R-:W-:Y:S01]  /*0110*/  ISETP.GE.U32.AND P0, PT, R0, 0x2, PT ;  /* 0x000000020000780c */ /* 0x000fe20003f06070 */
[----:B------:R-:W-:Y:S01]  /*0120*/  IMAD.MOV.U32 R6, RZ, RZ, RZ ;  /* 0x000000ffff067224 */ /* 0x000fe200078e00ff */
[----:B0-----:R-:W-:-:S06]  /*0130*/  ULEA UR4, UR5, UR4, 0x18 ;  /* 0x0000000405047291 */ /* 0x001fcc000f8ec0ff */
[----:B------:R-:W-:Y:S01]  /*0140*/  LEA R7, R8, UR4, 0x2 ;  /* 0x0000000408077c11 */ /* 0x000fe2000f8e10ff */
[----:B--2---:R-:W-:Y:S01]  /*0150*/  @!P1 FMUL R6, R2, R5 ;  /* 0x0000000502069220 */ /* 0x004fe20000400000 */
[----:B------:R-:W-:-:S04]  /*0160*/  ISETP.NE.AND P1, PT, R8, RZ, PT ;  /* 0x000000ff0800720c */ /* 0x000fc80003f25270 */
[----:B------:R0:W-:Y:S01]  /*0170*/  STS [R7], R6 ;  /* 0x0000000607007388 */ /* 0x0001e20000000800 */
[----:B------:R-:W-:Y:S06]  /*0180*/  BAR.SYNC.DEFER_BLOCKING 0x0 ;  /* 0x0000000000007b1d */ /* 0x000fec0000010000 */
[----:B------:R-:W-:Y:S05]  /*0190*/  @!P0 BRA `(.L_x_0) ;  /* 0x00000000002c8947 */ /* 0x000fea0003800000 */
.L_x_1:
[----:B------:R-:W-:-:S04]  /*01a0*/  SHF.R.U32.HI R5, RZ, 0x1, R0 ;  /* 0x00000001ff057819 */ /* 0x000fc80000011600 */
[----:B------:R-:W-:-:S13]  /*01b0*/  ISETP.GE.U32.AND P0, PT, R8, R5, PT ;  /* 0x000000050800720c */ /* 0x000fda0003f06070 */
[----:B------:R-:W-:Y:S01]  /*01c0*/  @!P0 LEA R2, R5, R7, 0x2 ;  /* 0x0000000705028211 */ /* 0x000fe200078e10ff */
[----:B------:R-:W-:Y:S05]  /*01d0*/  @!P0 LDS R3, [R7] ;  /* 0x0000000007038984 */ /* 0x000fea0000000800 */
[----:B------:R-:W1:Y:S02]  /*01e0*/  @!P0 LDS R2, [R2] ;  /* 0x0000000002028984 */ /* 0x000e640000000800 */
[----:B-1----:R-:W-:-:S05]  /*01f0*/  @!P0 FADD R4, R2, R3 ;  /* 0x0000000302048221 */ /* 0x002fca0000000000 */
[----:B------:R1:W-:Y:S01]  /*0200*/  @!P0 STS [R7], R4 ;  /* 0x0000000407008388 */ /* 0x0003e20000000800 */
[----:B------:R-:W-:Y:S01]  /*0210*/  BAR.SYNC.DEFER_BLOCKING 0x0 ;  /* 0x0000000000007b1d */ /* 0x000fe20000010000 */
[----:B------:R-:W-:Y:S02]  /*0220*/  ISETP.GT.U32.AND P0, PT, R0, 0x3, PT ;  /* 0x000000030000780c */ /* 0x000fe40003f04070 */
[----:B------:R-:W-:-:S11]  /*0230*/  MOV R0, R5 ;  /* 0x0000000500007202 */ /* 0x000fd60000000f00 */
[----:B-1----:R-:W-:Y:S05]  /*0240*/  @P0 BRA `(.L_x_1) ;  /* 0xfffffffc00d40947 */ /* 0x002fea000383ffff */
.L_x_0:
[----:B------:R-:W-:Y:S05]  /*0250*/  @P1 EXIT ;  /* 0x000000000000194d */ /* 0x000fea0003800000 */
[----:B------:R-:W1:Y:S01]  /*0260*/  S2UR UR5, SR_CgaCtaId ;  /* 0x00000000000579c3 */ /* 0x000e620000008800 */
[----:B------:R-:W-:-:S07]  /*0270*/  UMOV UR4, 0x400 ;  /* 0x0000040000047882 */ /* 0x000fce0000000000 */
[----:B------:R-:W2:Y:S01]  /*0280*/  LDC.64 R2, c[0x0][0x380] ;  /* 0x0000e000ff027b82 */ /* 0x000ea20000000a00 */
[----:B-1----:R-:W-:Y:S01]  /*0290*/  ULEA UR4, UR5, UR4, 0x18 ;  /* 0x0000000405047291 */ /* 0x002fe2000f8ec0ff */
[----:B--2---:R-:W-:-:S08]  /*02a0*/  IMAD.WIDE.U32 R2, R9, 0x4, R2 ;  /* 0x0000000409027825 */ /* 0x004fd000078e0002 */
[----:B------:R-:W1:Y:S04]  /*02b0*/  LDS R5, [UR4] ;  /* 0x00000004ff057984 */ /* 0x000e680008000800 */
[----:B-1----:R-:W-:Y:S01]  /*02c0*/  STG.E desc[UR6][R2.64], R5 ;  /* 0x0000000502007986 */ /* 0x002fe2000c101906 */
[----:B------:R-:W-:Y:S05]  /*02d0*/  EXIT ;  /* 0x000000000000794d */ /* 0x000fea0003800000 */
.L_x_2:
[----:B------:R-:W-:-:S00]  /*02e0*/  BRA `(.L_x_2) ;  /* 0xfffffffc00fc7947 */ /* 0x000fc0000383ffff */
[----:B------:R-:W-:-:S00]  /*02f0*/  NOP ;  /* 0x0000000000007918 */ /* 0x000fc00000000000 */
        /* <DEDUP_REMOVED lines=8> */
.L_x_6:


//--------------------- .text._Z16vectorNormKernelPfPKfi --------------------------
	.section	.text._Z16vectorNormKernelPfPKfi,"ax",@progbits
	.align	128
        .global         _Z16vectorNormKernelPfPKfi
        .type           _Z16vectorNormKernelPfPKfi,@function
        .size           _Z16vectorNormKernelPfPKfi,(.L_x_7 - _Z16vectorNormKernelPfPKfi)
        .other          _Z16vectorNormKernelPfPKfi,@"STO_CUDA_ENTRY STV_DEFAULT"
_Z16vectorNormKernelPfPKfi:
.text._Z16vectorNormKernelPfPKfi:
        /* <DEDUP_REMOVED lines=8> */
[----:B------:R-:W0:Y:S02]  /*0080*/  @!P1 LDC.64 R2, c[0x0][0x388] ;  /* 0x0000e200ff029b82 */ /* 0x000e240000000a00 */
[----:B0-----:R-:W-:-:S06]  /*0090*/  @!P1 IMAD.WIDE R2, R5, 0x4, R2 ;  /* 0x0000000405029825 */ /* 0x001fcc00078e0202 */
[----:B--2---:R-:W2:Y:S01]  /*00a0*/  @!P1 LDG.E R2, desc[UR6][R2.64] ;  /* 0x0000000602029981 */ /* 0x004ea2000c1e1900 */
[----:B------:R-:W0:Y:S01]  /*00b0*/  S2UR UR5, SR_CgaCtaId ;  /* 0x00000000000579c3 */ /* 0x000e220000008800 */
[----:B------:R-:W-:Y:S01]  /*00c0*/  IMAD.U32 R0, RZ, RZ, UR8 ;  /* 0x00000008ff007e24 */ /* 0x000fe2000f8e00ff */
[----:B------:R-:W-:Y:S01]  /*00d0*/  UMOV UR4, 0x400 ;  /* 0x0000040000047882 */ /* 0x000fe20000000000 */
[----:B------:R-:W-:-:S03]  /*00e0*/  IMAD.MOV.U32 R4, RZ, RZ, RZ ;  /* 0x000000ffff047224 */ /* 0x000fc600078e00ff */
[----:B------:R-:W-:Y:S01]  /*00f0*/  ISETP.GE.U32.AND P0, PT, R0, 0x2, PT ;  /* 0x000000020000780c */ /* 0x000fe20003f06070 */
[----:B0-----:R-:W-:-:S06]  /*0100*/  ULEA UR4, UR5, UR4, 0x18 ;  /* 0x0000000405047291 */ /* 0x001fcc000f8ec0ff */
[----:B------:R-:W-:Y:S01]  /*0110*/  LEA R5, R6, UR4, 0x2 ;  /* 0x0000000406057c11 */ /* 0x000fe2000f8e10ff */
[----:B--2---:R-:W-:Y:S01]  /*0120*/  @!P1 FMUL R4, R2, R2 ;  /* 0x0000000202049220 */ /* 0x004fe20000400000 */
[----:B------:R-:W-:-:S04]  /*0130*/  ISETP.NE.AND P1, PT, R6, RZ, PT ;  /* 0x000000ff0600720c */ /* 0x000fc80003f25270 */
[----:B------:R0:W-:Y:S01]  /*0140*/  STS [R5], R4 ;  /* 0x0000000405007388 */ /* 0x0001e20000000800 */
[----:B------:R-:W-:Y:S06]  /*0150*/  BAR.SYNC.DEFER_BLOCKING 0x0 ;  /* 0x0000000000007b1d */ /* 0x000fec0000010000 */
[----:B------:R-:W-:Y:S05]  /*0160*/  @!P0 BRA `(.L_x_3) ;  /* 0x00000000002c8947 */ /* 0x000fea0003800000 */
.L_x_4:
[----:B------:R-:W-:-:S04]  /*0170*/  SHF.R.U32.HI R8, RZ, 0x1, R0 ;  /* 0x00000001ff087819 */ /* 0x000fc80000011600 */
[----:B------:R-:W-:-:S13]  /*0180*/  ISETP.GE.U32.AND P0, PT, R6, R8, PT ;  /* 0x000000080600720c */ /* 0x000fda0003f06070 */
[----:B------:R-:W-:Y:S01]  /*0190*/  @!P0 LEA R2, R8, R5, 0x2 ;  /* 0x0000000508028211 */ /* 0x000fe200078e10ff */
[----:B------:R-:W-:Y:S05]  /*01a0*/  @!P0 LDS R3, [R5] ;  /* 0x0000000005038984 */ /* 0x000fea0000000800 */
[----:B------:R-:W0:Y:S02]  /*01b0*/  @!P0 LDS R2, [R2] ;  /* 0x0000000002028984 */ /* 0x000e240000000800 */
[----:B0-----:R-:W-:-:S05]  /*01c0*/  @!P0 FADD R4, R2, R3 ;  /* 0x0000000302048221 */ /* 0x001fca0000000000 */
[----:B------:R1:W-:Y:S01]  /*01d0*/  @!P0 STS [R5], R4 ;  /* 0x0000000405008388 */ /* 0x0003e20000000800 */
[----:B------:R-:W-:Y:S01]  /*01e0*/  BAR.SYNC.DEFER_BLOCKING 0x0 ;  /* 0x0000000000007b1d */ /* 0x000fe20000010000 */
[----:B------:R-:W-:Y:S01]  /*01f0*/  ISETP.GT.U32.AND P0, PT, R0, 0x3, PT ;  /* 0x000000030000780c */ /* 0x000fe20003f04070 */
[----:B------:R-:W-:-:S12]  /*0200*/  IMAD.MOV.U32 R0, RZ, RZ, R8 ;  /* 0x000000ffff007224 */ /* 0x000fd800078e0008 */
[----:B-1----:R-:W-:Y:S05]  /*0210*/  @P0 BRA `(.L_x_4) ;  /* 0xfffffffc00d40947 */ /* 0x002fea000383ffff */
.L_x_3:
[----:B------:R-:W-:Y:S05]  /*0220*/  @P1 EXIT ;  /* 0x000000000000194d */ /* 0x000fea0003800000 */
[----:B------:R-:W1:Y:S01]  /*0230*/  S2UR UR5, SR_CgaCtaId ;  /* 0x00000000000579c3 */ /* 0x000e620000008800 */
[----:B------:R-:W-:-:S07]  /*0240*/  UMOV UR4, 0x400 ;  /* 0x0000040000047882 */ /* 0x000fce0000000000 */
[----:B------:R-:W2:Y:S01]  /*0250*/  LDC.64 R2, c[0x0][0x380] ;  /* 0x0000e000ff027b82 */ /* 0x000ea20000000a00 */
[----:B-1----:R-:W-:Y:S01]  /*0260*/  ULEA UR4, UR5, UR4, 0x18 ;  /* 0x0000000405047291 */ /* 0x002fe2000f8ec0ff */
[----:B--2---:R-:W-:-:S08]  /*0270*/  IMAD.WIDE.U32 R2, R7, 0x4, R2 ;  /* 0x0000000407027825 */ /* 0x004fd000078e0002 */
[----:B0-----:R-:W0:Y:S04]  /*0280*/  LDS R5, [UR4] ;  /* 0x00000004ff057984 */ /* 0x001e280008000800 */
[----:B0-----:R-:W-:Y:S01]  /*0290*/  STG.E desc[UR6][R2.64], R5 ;  /* 0x0000000502007986 */ /* 0x001fe2000c101906 */
[----:B------:R-:W-:Y:S05]  /*02a0*/  EXIT ;  /* 0x000000000000794d */ /* 0x000fea0003800000 */
.L_x_5:
        /* <DEDUP_REMOVED lines=13> */
.L_x_7:


//--------------------- .nv.shared._Z16dotProductKernelPfPKfS1_i --------------------------
	.section	.nv.shared._Z16dotProductKernelPfPKfS1_i,"aw",@nobits
	.sectionflags	@""
	.align	4
.nv.shared._Z16dotProductKernelPfPKfS1_i:
	.zero		1152


//--------------------- .nv.shared.reserved.0     --------------------------
	.section	.nv.shared.reserved.0,"aw",@nobits
	.weak		__nv_reservedSMEM_offset_0_alias
	.size		__nv_reservedSMEM_offset_0_alias, 0, 64
	.other		__nv_reservedSMEM_offset_0_alias,@"STO_CUDA_RESERVED_SHARED STV_DEFAULT"
__nv_reservedSMEM_offset_0_alias:
	.zero		0
	.zero		64


//--------------------- .nv.shared._Z16vectorNormKernelPfPKfi --------------------------
	.section	.nv.shared._Z16vectorNormKernelPfPKfi,"aw",@nobits
	.sectionflags	@""
	.align	4
.nv.shared._Z16vectorNormKernelPfPKfi:
	.zero		1152


//--------------------- .nv.constant0._Z16dotProductKernelPfPKfS1_i --------------------------
	.section	.nv.constant0._Z16dotProductKernelPfPKfS1_i,"a",@progbits
	.sectionflags	@""
	.align	4
.nv.constant0._Z16dotProductKernelPfPKfS1_i:
	.zero		924


//--------------------- .nv.constant0._Z16vectorNormKernelPfPKfi --------------------------
	.section	.nv.constant0._Z16vectorNormKernelPfPKfi,"a",@progbits
	.sectionflags	@""
	.align	4
.nv.constant0._Z16vectorNormKernelPfPKfi:
	.zero		916


//--------------------- SYMBOLS --------------------------

	.type		.nv.reservedSmem.offset0,@object
	.size		.nv.reservedSmem.offset0,0x4
	.type		.nv.reservedSmem.cap,@object
	.size		.nv.reservedSmem.cap,0x4
